//
// Generated by NVIDIA NVVM Compiler
//
// Compiler Build ID: CL-36424714
// Cuda compilation tools, release 13.0, V13.0.88
// Based on NVVM 20.0.0
//

.version 9.0
.target sm_100
.address_size 64

	// .globl	_Z9Copy_ListiPKfPf

.visible .entry _Z9Copy_ListiPKfPf(
	.param .u32 _Z9Copy_ListiPKfPf_param_0,
	.param .u64 .ptr .align 1 _Z9Copy_ListiPKfPf_param_1,
	.param .u64 .ptr .align 1 _Z9Copy_ListiPKfPf_param_2
)
{
	.reg .pred 	%p<2>;
	.reg .b32 	%r<6>;
	.reg .b32 	%f<2>;
	.reg .b64 	%rd<8>;

	ld.param.u32 	%r2, [_Z9Copy_ListiPKfPf_param_0];
	ld.param.u64 	%rd1, [_Z9Copy_ListiPKfPf_param_1];
	ld.param.u64 	%rd2, [_Z9Copy_ListiPKfPf_param_2];
	mov.u32 	%r3, %ntid.x;
	mov.u32 	%r4, %ctaid.x;
	mov.u32 	%r5, %tid.x;
	mad.lo.s32 	%r1, %r3, %r4, %r5;
	setp.ge.s32 	%p1, %r1, %r2;
	@%p1 bra 	$L__BB0_2;
	cvta.to.global.u64 	%rd3, %rd1;
	cvta.to.global.u64 	%rd4, %rd2;
	mul.wide.s32 	%rd5, %r1, 4;
	add.s64 	%rd6, %rd3, %rd5;
	ld.global.f32 	%f1, [%rd6];
	add.s64 	%rd7, %rd4, %rd5;
	st.global.f32 	[%rd7], %f1;
$L__BB0_2:
	ret;

}


// ===== COMPILED SASS (sm_100) =====

	.target	sm_100

	.elftype	@"ET_EXEC"


//--------------------- .note.nv.tkinfo           --------------------------
	.section	.note.nv.tkinfo,"",@"SHT_NOTE"
	.sectionflags	@"SHF_NOTE_NV_TKINFO"
	.tkinfo
        /*0018*/ 	.word	0x00000002
        /*0030*/ 	.string	""
        /*0030*/ 	.string	"ptxas"
        /*0030*/ 	.string	"Cuda compilation tools, release 13.0, V13.0.88"
        /*0030*/ 	.string	"Build cuda_13.0.r13.0/compiler.36424714_0"
        /*0030*/ 	.string	"-arch sm_100 -m 64 "



//--------------------- .note.nv.cuinfo           --------------------------
	.section	.note.nv.cuinfo,"",@"SHT_NOTE"
	.sectionflags	@"SHF_NOTE_NV_CUINFO"
        /*0018*/ 	.short	0x0002
        /*001a*/ 	.short	0x0064
        /*001c*/ 	.short	0x0082
	.zero		2


//--------------------- .nv.info                  --------------------------
	.section	.nv.info,"",@"SHT_CUDA_INFO"
	.align	4


	//----- nvinfo : EIATTR_REGCOUNT
	.align		4
        /*0000*/ 	.byte	0x04, 0x2f
        /*0002*/ 	.short	(.L_1 - .L_0)
	.align		4
.L_0:
        /*0004*/ 	.word	index@(_Z9Copy_ListiPKfPf)
        /*0008*/ 	.word	0x0000000a


	//----- nvinfo : EIATTR_FRAME_SIZE
	.align		4
.L_1:
        /*000c*/ 	.byte	0x04, 0x11
        /*000e*/ 	.short	(.L_3 - .L_2)
	.align		4
.L_2:
        /*0010*/ 	.word	index@(_Z9Copy_ListiPKfPf)
        /*0014*/ 	.word	0x00000000


	//----- nvinfo : EIATTR_MIN_STACK_SIZE
	.align		4
.L_3:
        /*0018*/ 	.byte	0x04, 0x12
        /*001a*/ 	.short	(.L_5 - .L_4)
	.align		4
.L_4:
        /*001c*/ 	.word	index@(_Z9Copy_ListiPKfPf)
        /*0020*/ 	.word	0x00000000
.L_5:


//--------------------- .nv.compat                --------------------------
	.section	.nv.compat,"",@"SHT_CUDA_COMPAT_INFO"
	.align	4
        /*0000*/ 	.byte	0x02, 0x09, 0x00, 0x00, 0x02, 0x02, 0x01, 0x00, 0x02, 0x05, 0x05, 0x00, 0x03, 0x07, 0x01, 0x01
        /*0010*/ 	.byte	0x02, 0x03, 0x00, 0x00, 0x02, 0x06, 0x01, 0x00, 0x04, 0x0b, 0x08, 0x00, 0x09, 0x00, 0x00, 0x00
        /*0020*/ 	.byte	0x00, 0x00, 0x00, 0x00


//--------------------- .nv.info._Z9Copy_ListiPKfPf --------------------------
	.section	.nv.info._Z9Copy_ListiPKfPf,"",@"SHT_CUDA_INFO"
	.sectionflags	@""
	.align	4


	//----- nvinfo : EIATTR_CUDA_API_VERSION
	.align		4
        /*0000*/ 	.byte	0x04, 0x37
        /*0002*/ 	.short	(.L_7 - .L_6)
.L_6:
        /*0004*/ 	.word	0x00000082


	//----- nvinfo : EIATTR_KPARAM_INFO
	.align		4
.L_7:
        /*0008*/ 	.byte	0x04, 0x17
        /*000a*/ 	.short	(.L_9 - .L_8)
.L_8:
        /*000c*/ 	.word	0x00000000
        /*0010*/ 	.short	0x0002
        /*0012*/ 	.short	0x0010
        /*0014*/ 	.byte	0x00, 0xf5, 0x21, 0x00


	//----- nvinfo : EIATTR_KPARAM_INFO
	.align		4
.L_9:
        /*0018*/ 	.byte	0x04, 0x17
        /*001a*/ 	.short	(.L_11 - .L_10)
.L_10:
        /*001c*/ 	.word	0x00000000
        /*0020*/ 	.short	0x0001
        /*0022*/ 	.short	0x0008
        /*0024*/ 	.byte	0x00, 0xf5, 0x21, 0x00


	//----- nvinfo : EIATTR_KPARAM_INFO
	.align		4
.L_11:
        /*0028*/ 	.byte	0x04, 0x17
        /*002a*/ 	.short	(.L_13 - .L_12)
.L_12:
        /*002c*/ 	.word	0x00000000
        /*0030*/ 	.short	0x0000
        /*0032*/ 	.short	0x0000
        /*0034*/ 	.byte	0x00, 0xf0, 0x11, 0x00


	//----- nvinfo : EIATTR_SPARSE_MMA_MASK
	.align		4
.L_13:
        /*0038*/ 	.byte	0x03, 0x50
        /*003a*/ 	.short	0x0000


	//----- nvinfo : EIATTR_MAXREG_COUNT
	.align		4
        /*003c*/ 	.byte	0x03, 0x1b
        /*003e*/ 	.short	0x00ff


	//----- nvinfo : EIATTR_MERCURY_ISA_VERSION
	.align		4
        /*0040*/ 	.byte	0x03, 0x5f
        /*0042*/ 	.short	0x0101


	//----- nvinfo : EIATTR_VRC_CTA_INIT_COUNT
	.align		4
        /*0044*/ 	.byte	0x02, 0x4a
	.zero		1
	.zero		1


	//----- nvinfo : EIATTR_EXIT_INSTR_OFFSETS
	.align		4
        /*0048*/ 	.byte	0x04, 0x1c
        /*004a*/ 	.short	(.L_15 - .L_14)


	//   ....[0]....
.L_14:
        /*004c*/ 	.word	0x00000070


	//   ....[1]....
        /*0050*/ 	.word	0x000000f0


	//----- nvinfo : EIATTR_CBANK_PARAM_SIZE
	.align		4
.L_15:
        /*0054*/ 	.byte	0x03, 0x19
        /*0056*/ 	.short	0x0018


	//----- nvinfo : EIATTR_PARAM_CBANK
	.align		4
        /*0058*/ 	.byte	0x04, 0x0a
        /*005a*/ 	.short	(.L_17 - .L_16)
	.align		4
.L_16:
        /*005c*/ 	.word	index@(.nv.constant0._Z9Copy_ListiPKfPf)
        /*0060*/ 	.short	0x0380
        /*0062*/ 	.short	0x0018


	//----- nvinfo : EIATTR_SW_WAR
	.align		4
.L_17:
        /*0064*/ 	.byte	0x04, 0x36
        /*0066*/ 	.short	(.L_19 - .L_18)
.L_18:
        /*0068*/ 	.word	0x00000008
.L_19:


//--------------------- .nv.callgraph             --------------------------
	.section	.nv.callgraph,"",@"SHT_CUDA_CALLGRAPH"
	.align	4
	.sectionentsize	8
	.align		4
        /*0000*/ 	.word	0x00000000
	.align		4
        /*0004*/ 	.word	0xffffffff
	.align		4
        /*0008*/ 	.word	0x00000000
	.align		4
        /*000c*/ 	.word	0xfffffffe
	.align		4
        /*0010*/ 	.word	0x00000000
	.align		4
        /*0014*/ 	.word	0xfffffffd
	.align		4
        /*0018*/ 	.word	0x00000000
	.align		4
        /*001c*/ 	.word	0xfffffffc


//--------------------- .text._Z9Copy_ListiPKfPf  --------------------------
	.section	.text._Z9Copy_ListiPKfPf,"ax",@progbits
	.align	128
        .global         _Z9Copy_ListiPKfPf
        .type           _Z9Copy_ListiPKfPf,@function
        .size           _Z9Copy_ListiPKfPf,(.L_x_1 - _Z9Copy_ListiPKfPf)
        .other          _Z9Copy_ListiPKfPf,@"STO_CUDA_ENTRY STV_DEFAULT"
_Z9Copy_ListiPKfPf:
.text._Z9Copy_ListiPKfPf:
[----:B------:R-:W-:Y:S01]  /*0000*/  LDC R1, c[0x0][0x37c] ;  /* 0x0000df00ff017b82 */ /* 0x000fe20000000800 */
[----:B------:R-:W0:Y:S01]  /*0010*/  S2R R7, SR_CTAID.X ;  /* 0x0000000000077919 */ /* 0x000e220000002500 */
[----:B------:R-:W0:Y:S01]  /*0020*/  LDCU UR4, c[0x0][0x360] ;  /* 0x00006c00ff0477ac */ /* 0x000e220008000800 */
[----:B------:R-:W0:Y:S01]  /*0030*/  S2R R0, SR_TID.X ;  /* 0x0000000000007919 */ /* 0x000e220000002100 */
[----:B------:R-:W1:Y:S01]  /*0040*/  LDCU UR5, c[0x0][0x380] ;  /* 0x00007000ff0577ac */ /* 0x000e620008000800 */
[----:B0-----:R-:W-:-:S05]  /*0050*/  IMAD R7, R7, UR4, R0 ;  /* 0x0000000407077c24 */ /* 0x001fca000f8e0200 */
[----:B-1----:R-:W-:-:S13]  /*0060*/  ISETP.GE.AND P0, PT, R7, UR5, PT ;  /* 0x0000000507007c0c */ /* 0x002fda000bf06270 */
[----:B------:R-:W-:Y:S05]  /*0070*/  @P0 EXIT ;  /* 0x000000000000094d */ /* 0x000fea0003800000 */
[----:B------:R-:W0:Y:S01]  /*0080*/  LDC.64 R2, c[0x0][0x388] ;  /* 0x0000e200ff027b82 */ /* 0x000e220000000a00 */
[----:B------:R-:W1:Y:S07]  /*0090*/  LDCU.64 UR4, c[0x0][0x358] ;  /* 0x00006b00ff0477ac */ /* 0x000e6e0008000a00 */
[----:B------:R-:W2:Y:S01]  /*00a0*/  LDC.64 R4, c[0x0][0x390] ;  /* 0x0000e400ff047b82 */ /* 0x000ea20000000a00 */
[----:B0-----:R-:W-:-:S06]  /*00b0*/  IMAD.WIDE R2, R7, 0x4, R2 ;  /* 0x0000000407027825 */ /* 0x001fcc00078e0202 */
[----:B-1----:R-:W3:Y:S01]  /*00c0*/  LDG.E R3, desc[UR4][R2.64] ;  /* 0x0000000402037981 */ /* 0x002ee2000c1e1900 */
[----:B--2---:R-:W-:-:S05]  /*00d0*/  IMAD.WIDE R4, R7, 0x4, R4 ;  /* 0x0000000407047825 */ /* 0x004fca00078e0204 */
[----:B---3--:R-:W-:Y:S01]  /*00e0*/  STG.E desc[UR4][R4.64], R3 ;  /* 0x0000000304007986 */ /* 0x008fe2000c101904 */
[----:B------:R-:W-:Y:S05]  /*00f0*/  EXIT ;  /* 0x000000000000794d */ /* 0x000fea0003800000 */
.L_x_0:
[----:B------:R-:W-:-:S00]  /*0100*/  BRA `(.L_x_0) ;  /* 0xfffffffc00fc7947 */ /* 0x000fc0000383ffff */
[----:B------:R-:W-:-:S00]  /*0110*/  NOP ;  /* 0x0000000000007918 */ /* 0x000fc00000000000 */
        /* <DEDUP_REMOVED lines=14> */
.L_x_1:


//--------------------- .nv.shared.reserved.0     --------------------------
	.section	.nv.shared.reserved.0,"aw",@nobits
	.weak		__nv_reservedSMEM_offset_0_alias
	.size		__nv_reservedSMEM_offset_0_alias, 0, 64
	.other		__nv_reservedSMEM_offset_0_alias,@"STO_CUDA_RESERVED_SHARED STV_DEFAULT"
__nv_reservedSMEM_offset_0_alias:
	.zero		0
	.zero		64


//--------------------- .nv.constant0._Z9Copy_ListiPKfPf --------------------------
	.section	.nv.constant0._Z9Copy_ListiPKfPf,"a",@progbits
	.sectionflags	@""
	.align	4
.nv.constant0._Z9Copy_ListiPKfPf:
	.zero		920


//--------------------- SYMBOLS --------------------------

	.type		.nv.reservedSmem.offset0,@object
	.size		.nv.reservedSmem.offset0,0x4
